	.headerflags	@"EF_CUDA_TEXMODE_UNIFIED EF_CUDA_64BIT_ADDRESS EF_CUDA_ACCELERATORS EF_CUDA_SM90 EF_CUDA_VIRTUAL_SM(EF_CUDA_SM90)"
	.elftype	@"ET_EXEC"


//--------------------- .nv.info                  --------------------------
	.section	.nv.info,"",@"SHT_CUDA_INFO"
	.align	4


	//----- nvinfo : EIATTR_REGCOUNT
	.align		4
        /*0000*/ 	.byte	0x04, 0x2f
        /*0002*/ 	.short	(.L_1 - .L_0)
	.align		4
.L_0:
        /*0004*/ 	.word	index@(triton_per_fused_pow_sum_0)
        /*0008*/ 	.word	0x0000000f


	//----- nvinfo : EIATTR_MIN_STACK_SIZE
	.align		4
.L_1:
        /*000c*/ 	.byte	0x04, 0x12
        /*000e*/ 	.short	(.L_3 - .L_2)
	.align		4
.L_2:
        /*0010*/ 	.word	index@(triton_per_fused_pow_sum_0)
        /*0014*/ 	.word	0x00000000


	//----- nvinfo : EIATTR_FRAME_SIZE
	.align		4
.L_3:
        /*0018*/ 	.byte	0x04, 0x11
        /*001a*/ 	.short	(.L_5 - .L_4)
	.align		4
.L_4:
        /*001c*/ 	.word	index@(triton_per_fused_pow_sum_0)
        /*0020*/ 	.word	0x00000000


	//----- nvinfo : EIATTR_MIN_STACK_SIZE
	.align		4
.L_5:
        /*0024*/ 	.byte	0x04, 0x12
        /*0026*/ 	.short	(.L_7 - .L_6)
	.align		4
.L_6:
        /*0028*/ 	.word	index@(triton_per_fused_pow_sum_0)
        /*002c*/ 	.word	0x00000000
.L_7:


//--------------------- .nv.info.triton_per_fused_pow_sum_0 --------------------------
	.section	.nv.info.triton_per_fused_pow_sum_0,"",@"SHT_CUDA_INFO"
	.sectionflags	@""
	.align	4


	//----- nvinfo : EIATTR_CUDA_API_VERSION
	.align		4
        /*0000*/ 	.byte	0x04, 0x37
        /*0002*/ 	.short	(.L_9 - .L_8)
.L_8:
        /*0004*/ 	.word	0x0000007c


	//----- nvinfo : EIATTR_KPARAM_INFO
	.align		4
.L_9:
        /*0008*/ 	.byte	0x04, 0x17
        /*000a*/ 	.short	(.L_11 - .L_10)
.L_10:
        /*000c*/ 	.word	0x00000000
        /*0010*/ 	.short	0x0003
        /*0012*/ 	.short	0x0014
        /*0014*/ 	.byte	0x00, 0xf0, 0x11, 0x00


	//----- nvinfo : EIATTR_KPARAM_INFO
	.align		4
.L_11:
        /*0018*/ 	.byte	0x04, 0x17
        /*001a*/ 	.short	(.L_13 - .L_12)
.L_12:
        /*001c*/ 	.word	0x00000000
        /*0020*/ 	.short	0x0002
        /*0022*/ 	.short	0x0010
        /*0024*/ 	.byte	0x00, 0xf0, 0x11, 0x00


	//----- nvinfo : EIATTR_KPARAM_INFO
	.align		4
.L_13:
        /*0028*/ 	.byte	0x04, 0x17
        /*002a*/ 	.short	(.L_15 - .L_14)
.L_14:
        /*002c*/ 	.word	0x00000000
        /*0030*/ 	.short	0x0001
        /*0032*/ 	.short	0x0008
        /*0034*/ 	.byte	0x00, 0xf4, 0x21, 0x00


	//----- nvinfo : EIATTR_KPARAM_INFO
	.align		4
.L_15:
        /*0038*/ 	.byte	0x04, 0x17
        /*003a*/ 	.short	(.L_17 - .L_16)
.L_16:
        /*003c*/ 	.word	0x00000000
        /*0040*/ 	.short	0x0000
        /*0042*/ 	.short	0x0000
        /*0044*/ 	.byte	0x00, 0xf4, 0x21, 0x00


	//----- nvinfo : EIATTR_SPARSE_MMA_MASK
	.align		4
.L_17:
        /*0048*/ 	.byte	0x03, 0x50
        /*004a*/ 	.short	0x0000


	//----- nvinfo : EIATTR_MAXREG_COUNT
	.align		4
        /*004c*/ 	.byte	0x03, 0x1b
        /*004e*/ 	.short	0x00ff


	//----- nvinfo : EIATTR_COOP_GROUP_MASK_REGIDS
	.align		4
        /*0050*/ 	.byte	0x04, 0x29
        /*0052*/ 	.short	(.L_19 - .L_18)


	//   ....[0]....
.L_18:
        /*0054*/ 	.word	0xffffffff


	//   ....[1]....
        /*0058*/ 	.word	0xffffffff


	//   ....[2]....
        /*005c*/ 	.word	0xffffffff


	//   ....[3]....
        /*0060*/ 	.word	0xffffffff


	//   ....[4]....
        /*0064*/ 	.word	0xffffffff


	//   ....[5]....
        /*0068*/ 	.word	0xffffffff


	//----- nvinfo : EIATTR_COOP_GROUP_INSTR_OFFSETS
	.align		4
.L_19:
        /*006c*/ 	.byte	0x04, 0x28
        /*006e*/ 	.short	(.L_21 - .L_20)


	//   ....[0]....
.L_20:
        /*0070*/ 	.word	0x00000160


	//   ....[1]....
        /*0074*/ 	.word	0x00000190


	//   ....[2]....
        /*0078*/ 	.word	0x000001b0


	//   ....[3]....
        /*007c*/ 	.word	0x000001d0


	//   ....[4]....
        /*0080*/ 	.word	0x000001f0


	//   ....[5]....
        /*0084*/ 	.word	0x00000270


	//----- nvinfo : EIATTR_EXIT_INSTR_OFFSETS
	.align		4
.L_21:
        /*0088*/ 	.byte	0x04, 0x1c
        /*008a*/ 	.short	(.L_23 - .L_22)


	//   ....[0]....
.L_22:
        /*008c*/ 	.word	0x000002b0


	//   ....[1]....
        /*0090*/ 	.word	0x00000300


	//----- nvinfo : EIATTR_REQNTID
	.align		4
.L_23:
        /*0094*/ 	.byte	0x04, 0x10
        /*0096*/ 	.short	(.L_25 - .L_24)
.L_24:
        /*0098*/ 	.word	0x00000040
        /*009c*/ 	.word	0x00000001
        /*00a0*/ 	.word	0x00000001


	//----- nvinfo : EIATTR_CBANK_PARAM_SIZE
	.align		4
.L_25:
        /*00a4*/ 	.byte	0x03, 0x19
        /*00a6*/ 	.short	0x0018


	//----- nvinfo : EIATTR_PARAM_CBANK
	.align		4
        /*00a8*/ 	.byte	0x04, 0x0a
        /*00aa*/ 	.short	(.L_27 - .L_26)
	.align		4
.L_26:
        /*00ac*/ 	.word	index@(.nv.constant0.triton_per_fused_pow_sum_0)
        /*00b0*/ 	.short	0x0210
        /*00b2*/ 	.short	0x0018


	//----- nvinfo : EIATTR_SW_WAR
	.align		4
.L_27:
        /*00b4*/ 	.byte	0x04, 0x36
        /*00b6*/ 	.short	(.L_29 - .L_28)
.L_28:
        /*00b8*/ 	.word	0x00000008
.L_29:


//--------------------- .nv.callgraph             --------------------------
	.section	.nv.callgraph,"",@"SHT_CUDA_CALLGRAPH"
	.align	4
	.sectionentsize	8
	.align		4
        /*0000*/ 	.word	0x00000000
	.align		4
        /*0004*/ 	.word	0xffffffff
	.align		4
        /*0008*/ 	.word	0x00000000
	.align		4
        /*000c*/ 	.word	0xfffffffe
	.align		4
        /*0010*/ 	.word	0x00000000
	.align		4
        /*0014*/ 	.word	0xfffffffd
	.align		4
        /*0018*/ 	.word	0x00000000
	.align		4
        /*001c*/ 	.word	0xfffffffc


//--------------------- .text.triton_per_fused_pow_sum_0 --------------------------
	.section	.text.triton_per_fused_pow_sum_0,"ax",@progbits
	.sectionflags	@"SHF_BARRIERS=1"
	.align	128
        .global         triton_per_fused_pow_sum_0
        .type           triton_per_fused_pow_sum_0,@function
        .size           triton_per_fused_pow_sum_0,(.L_x_1 - triton_per_fused_pow_sum_0)
        .other          triton_per_fused_pow_sum_0,@"STO_CUDA_ENTRY STV_DEFAULT"
triton_per_fused_pow_sum_0:
.text.triton_per_fused_pow_sum_0:
[----:B------:R-:W0:Y:S02]  /*0000*/  LDC R1, c[0x0][0x28] ;  /* 0x00000a00ff017b82 */ /* 0x000e240000000800 */
[----:B------:R-:W1:Y:S01]  /*0010*/  S2R R12, SR_TID.X ;  /* 0x00000000000c7919 */ /* 0x000e620000002100 */
[----:B------:R-:W2:Y:S01]  /*0020*/  LDC.64 R2, c[0x0][0x210] ;  /* 0x00008400ff027b82 */ /* 0x000ea20000000a00 */
[----:B------:R-:W-:Y:S01]  /*0030*/  IMAD.MOV.U32 R4, RZ, RZ, RZ ;  /* 0x000000ffff047224 */ /* 0x000fe200078e00ff */
[----:B------:R-:W-:Y:S01]  /*0040*/  ULDC.64 UR6, c[0x0][0x208] ;  /* 0x0000820000067ab9 */ /* 0x000fe20000000a00 */
[----:B------:R-:W3:Y:S01]  /*0050*/  S2R R0, SR_CTAID.X ;  /* 0x0000000000007919 */ /* 0x000ee20000002500 */
[----:B-1----:R-:W-:Y:S02]  /*0060*/  LOP3.LUT R5, R12, 0x3f, RZ, 0xc0, !PT ;  /* 0x0000003f0c057812 */ /* 0x002fe400078ec0ff */
[----:B---3--:R-:W-:-:S03]  /*0070*/  ISETP.GE.AND P0, PT, R0, 0x4, PT ;  /* 0x000000040000780c */ /* 0x008fc60003f06270 */
[----:B------:R-:W-:-:S04]  /*0080*/  IMAD R7, R0, 0x40, R5 ;  /* 0x0000004000077824 */ /* 0x000fc800078e0205 */
[----:B--2---:R-:W-:-:S06]  /*0090*/  IMAD.WIDE R2, R7, 0x4, R2 ;  /* 0x0000000407027825 */ /* 0x004fcc00078e0202 */
[----:B------:R1:W2:Y:S01]  /*00a0*/  @!P0 LDG.E R4, desc[UR6][R2.64] ;  /* 0x0000000602048981 */ /* 0x0002a2000c1e1900 */
[----:B------:R-:W3:Y:S01]  /*00b0*/  S2UR UR5, SR_CgaCtaId ;  /* 0x00000000000579c3 */ /* 0x000ee20000008800 */
[C---:B------:R-:W-:Y:S01]  /*00c0*/  LOP3.LUT P1, RZ, R12.reuse, 0x1f, RZ, 0xc0, !PT ;  /* 0x0000001f0cff7812 */ /* 0x040fe2000782c0ff */
[----:B------:R-:W-:Y:S01]  /*00d0*/  UMOV UR4, 0x400 ;  /* 0x0000040000047882 */ /* 0x000fe20000000000 */
[----:B------:R-:W-:Y:S02]  /*00e0*/  ISETP.GE.AND P2, PT, R12, 0x2, PT ;  /* 0x000000020c00780c */ /* 0x000fe40003f46270 */
[----:B-1----:R-:W-:-:S04]  /*00f0*/  SHF.R.U32.HI R2, RZ, 0x3, R12 ;  /* 0x00000003ff027819 */ /* 0x002fc8000001160c */
[----:B------:R-:W-:Y:S01]  /*0100*/  LOP3.LUT R2, R2, 0x4, RZ, 0xc0, !PT ;  /* 0x0000000402027812 */ /* 0x000fe200078ec0ff */
[----:B---3--:R-:W-:Y:S01]  /*0110*/  UPRMT UR4, UR5, 0x654, UR4 ;  /* 0x0000065405047896 */ /* 0x008fe20008000004 */
[----:B--2---:R-:W-:-:S05]  /*0120*/  SEL R4, R4, RZ, !P0 ;  /* 0x000000ff04047207 */ /* 0x004fca0004000000 */
[----:B------:R-:W-:-:S05]  /*0130*/  FMUL R4, R4, R4 ;  /* 0x0000000404047220 */ /* 0x000fca0000400000 */
[----:B------:R-:W-:Y:S02]  /*0140*/  FSEL R4, R4, RZ, !P0 ;  /* 0x000000ff04047208 */ /* 0x000fe40004000000 */
[----:B------:R-:W-:-:S03]  /*0150*/  ISETP.EQ.AND P0, PT, R5, RZ, !P0 ;  /* 0x000000ff0500720c */ /* 0x000fc60004702270 */
[----:B------:R-:W1:Y:S02]  /*0160*/  SHFL.BFLY PT, R7, R4, 0x10, 0x1f ;  /* 0x0e001f0004077f89 */ /* 0x000e6400000e0000 */
[----:B-1----:R-:W-:Y:S01]  /*0170*/  FADD R7, R4, R7 ;  /* 0x0000000704077221 */ /* 0x002fe20000000000 */
[----:B------:R-:W-:-:S04]  /*0180*/  LOP3.LUT R4, R12, 0x1, RZ, 0xc0, !PT ;  /* 0x000000010c047812 */ /* 0x000fc800078ec0ff */
[----:B------:R-:W1:Y:S02]  /*0190*/  SHFL.BFLY PT, R6, R7, 0x8, 0x1f ;  /* 0x0d001f0007067f89 */ /* 0x000e6400000e0000 */
[----:B-1----:R-:W-:-:S05]  /*01a0*/  FADD R6, R7, R6 ;  /* 0x0000000607067221 */ /* 0x002fca0000000000 */
[----:B------:R-:W1:Y:S02]  /*01b0*/  SHFL.BFLY PT, R9, R6, 0x4, 0x1f ;  /* 0x0c801f0006097f89 */ /* 0x000e6400000e0000 */
[----:B-1----:R-:W-:-:S05]  /*01c0*/  FADD R9, R6, R9 ;  /* 0x0000000906097221 */ /* 0x002fca0000000000 */
[----:B------:R-:W1:Y:S02]  /*01d0*/  SHFL.BFLY PT, R8, R9, 0x2, 0x1f ;  /* 0x0c401f0009087f89 */ /* 0x000e6400000e0000 */
[----:B-1----:R-:W-:-:S05]  /*01e0*/  FADD R8, R9, R8 ;  /* 0x0000000809087221 */ /* 0x002fca0000000000 */
[----:B------:R-:W1:Y:S02]  /*01f0*/  SHFL.BFLY PT, R3, R8, 0x1, 0x1f ;  /* 0x0c201f0008037f89 */ /* 0x000e6400000e0000 */
[----:B-1----:R-:W-:Y:S01]  /*0200*/  FADD R11, R8, R3 ;  /* 0x00000003080b7221 */ /* 0x002fe20000000000 */
[----:B------:R-:W-:-:S04]  /*0210*/  LEA R3, R12, UR4, 0x2 ;  /* 0x000000040c037c11 */ /* 0x000fc8000f8e10ff */
[----:B------:R-:W-:Y:S01]  /*0220*/  @!P1 STS [R2+UR4], R11 ;  /* 0x0000000b02009988 */ /* 0x000fe20008000804 */
[----:B------:R-:W-:Y:S01]  /*0230*/  BAR.SYNC.DEFER_BLOCKING 0x0 ;  /* 0x0000000000007b1d */ /* 0x000fe20000010000 */
[----:B------:R-:W-:-:S04]  /*0240*/  ISETP.NE.U32.AND P1, PT, R4, 0x1, PT ;  /* 0x000000010400780c */ /* 0x000fc80003f25070 */
[----:B------:R-:W-:Y:S01]  /*0250*/  ISETP.LT.AND P1, PT, R12, 0x2, P1 ;  /* 0x000000020c00780c */ /* 0x000fe20000f21270 */
[----:B------:R-:W1:Y:S04]  /*0260*/  @!P2 LDS R10, [R3] ;  /* 0x00000000030aa984 */ /* 0x000e680000000800 */
[----:B-1----:R-:W1:Y:S02]  /*0270*/  SHFL.BFLY PT, R7, R10, 0x1, 0x1f ;  /* 0x0c201f000a077f89 */ /* 0x002e6400000e0000 */
[----:B-1----:R-:W-:-:S06]  /*0280*/  FADD R4, R10, R7 ;  /* 0x000000070a047221 */ /* 0x002fcc0000000000 */
[----:B------:R1:W-:Y:S01]  /*0290*/  @P1 STS [R3], R4 ;  /* 0x0000000403001388 */ /* 0x0003e20000000800 */
[----:B------:R-:W-:Y:S06]  /*02a0*/  BAR.SYNC.DEFER_BLOCKING 0x0 ;  /* 0x0000000000007b1d */ /* 0x000fec0000010000 */
[----:B-1----:R-:W-:Y:S05]  /*02b0*/  @!P0 EXIT ;  /* 0x000000000000894d */ /* 0x002fea0003800000 */
[----:B------:R-:W0:Y:S01]  /*02c0*/  LDS R5, [UR4] ;  /* 0x00000004ff057984 */ /* 0x000e220008000800 */
[----:B------:R-:W1:Y:S02]  /*02d0*/  LDC.64 R2, c[0x0][0x218] ;  /* 0x00008600ff027b82 */ /* 0x000e640000000a00 */
[----:B-1----:R-:W-:-:S05]  /*02e0*/  IMAD.WIDE R2, R0, 0x4, R2 ;  /* 0x0000000400027825 */ /* 0x002fca00078e0202 */
[----:B0-----:R-:W-:Y:S01]  /*02f0*/  STG.E desc[UR6][R2.64], R5 ;  /* 0x0000000502007986 */ /* 0x001fe2000c101906 */
[----:B------:R-:W-:Y:S05]  /*0300*/  EXIT ;  /* 0x000000000000794d */ /* 0x000fea0003800000 */
.L_x_0:
[----:B------:R-:W-:-:S00]  /*0310*/  BRA `(.L_x_0) ;  /* 0xfffffffc00fc7947 */ /* 0x000fc0000383ffff */
[----:B------:R-:W-:-:S00]  /*0320*/  NOP ;  /* 0x0000000000007918 */ /* 0x000fc00000000000 */
        /* <DEDUP_REMOVED lines=13> */
.L_x_1:


//--------------------- .nv.shared.triton_per_fused_pow_sum_0 --------------------------
	.section	.nv.shared.triton_per_fused_pow_sum_0,"aw",@nobits
	.sectionflags	@""
	.align	16
	.zero		1024


//--------------------- .nv.constant0.triton_per_fused_pow_sum_0 --------------------------
	.section	.nv.constant0.triton_per_fused_pow_sum_0,"a",@progbits
	.sectionflags	@""
	.align	4
.nv.constant0.triton_per_fused_pow_sum_0:
	.zero		552
